//
// Generated by NVIDIA NVVM Compiler
//
// Compiler Build ID: CL-36424714
// Cuda compilation tools, release 13.0, V13.0.88
// Based on NVVM 20.0.0
//

.version 9.0
.target sm_100
.address_size 64

	// .globl	_Z15uncoalescedCopyPKfPfii

.visible .entry _Z15uncoalescedCopyPKfPfii(
	.param .u64 .ptr .align 1 _Z15uncoalescedCopyPKfPfii_param_0,
	.param .u64 .ptr .align 1 _Z15uncoalescedCopyPKfPfii_param_1,
	.param .u32 _Z15uncoalescedCopyPKfPfii_param_2,
	.param .u32 _Z15uncoalescedCopyPKfPfii_param_3
)
{
	.reg .pred 	%p<2>;
	.reg .b32 	%r<8>;
	.reg .b32 	%f<2>;
	.reg .b64 	%rd<9>;

	ld.param.u64 	%rd1, [_Z15uncoalescedCopyPKfPfii_param_0];
	ld.param.u64 	%rd2, [_Z15uncoalescedCopyPKfPfii_param_1];
	ld.param.u32 	%r3, [_Z15uncoalescedCopyPKfPfii_param_2];
	ld.param.u32 	%r2, [_Z15uncoalescedCopyPKfPfii_param_3];
	mov.u32 	%r4, %ctaid.x;
	mov.u32 	%r5, %ntid.x;
	mov.u32 	%r6, %tid.x;
	mad.lo.s32 	%r1, %r4, %r5, %r6;
	setp.ge.s32 	%p1, %r1, %r3;
	@%p1 bra 	$L__BB0_2;
	cvta.to.global.u64 	%rd3, %rd1;
	cvta.to.global.u64 	%rd4, %rd2;
	mul.lo.s32 	%r7, %r2, %r1;
	mul.wide.s32 	%rd5, %r7, 4;
	add.s64 	%rd6, %rd3, %rd5;
	ld.global.nc.f32 	%f1, [%rd6];
	mul.wide.s32 	%rd7, %r1, 4;
	add.s64 	%rd8, %rd4, %rd7;
	st.global.f32 	[%rd8], %f1;
$L__BB0_2:
	ret;

}
	// .globl	_Z13coalescedCopyPKfPfi
.visible .entry _Z13coalescedCopyPKfPfi(
	.param .u64 .ptr .align 1 _Z13coalescedCopyPKfPfi_param_0,
	.param .u64 .ptr .align 1 _Z13coalescedCopyPKfPfi_param_1,
	.param .u32 _Z13coalescedCopyPKfPfi_param_2
)
{
	.reg .pred 	%p<2>;
	.reg .b32 	%r<6>;
	.reg .b32 	%f<2>;
	.reg .b64 	%rd<8>;

	ld.param.u64 	%rd1, [_Z13coalescedCopyPKfPfi_param_0];
	ld.param.u64 	%rd2, [_Z13coalescedCopyPKfPfi_param_1];
	ld.param.u32 	%r2, [_Z13coalescedCopyPKfPfi_param_2];
	mov.u32 	%r3, %ctaid.x;
	mov.u32 	%r4, %ntid.x;
	mov.u32 	%r5, %tid.x;
	mad.lo.s32 	%r1, %r3, %r4, %r5;
	setp.ge.s32 	%p1, %r1, %r2;
	@%p1 bra 	$L__BB1_2;
	cvta.to.global.u64 	%rd3, %rd1;
	cvta.to.global.u64 	%rd4, %rd2;
	mul.wide.s32 	%rd5, %r1, 4;
	add.s64 	%rd6, %rd3, %rd5;
	ld.global.nc.f32 	%f1, [%rd6];
	add.s64 	%rd7, %rd4, %rd5;
	st.global.f32 	[%rd7], %f1;
$L__BB1_2:
	ret;

}
	// .globl	_Z11vector_copyPK6float4PS_i
.visible .entry _Z11vector_copyPK6float4PS_i(
	.param .u64 .ptr .align 1 _Z11vector_copyPK6float4PS_i_param_0,
	.param .u64 .ptr .align 1 _Z11vector_copyPK6float4PS_i_param_1,
	.param .u32 _Z11vector_copyPK6float4PS_i_param_2
)
{
	.reg .pred 	%p<2>;
	.reg .b32 	%r<6>;
	.reg .b32 	%f<5>;
	.reg .b64 	%rd<8>;

	ld.param.u64 	%rd1, [_Z11vector_copyPK6float4PS_i_param_0];
	ld.param.u64 	%rd2, [_Z11vector_copyPK6float4PS_i_param_1];
	ld.param.u32 	%r2, [_Z11vector_copyPK6float4PS_i_param_2];
	mov.u32 	%r3, %ctaid.x;
	mov.u32 	%r4, %ntid.x;
	mov.u32 	%r5, %tid.x;
	mad.lo.s32 	%r1, %r3, %r4, %r5;
	setp.ge.s32 	%p1, %r1, %r2;
	@%p1 bra 	$L__BB2_2;
	cvta.to.global.u64 	%rd3, %rd1;
	cvta.to.global.u64 	%rd4, %rd2;
	mul.wide.s32 	%rd5, %r1, 16;
	add.s64 	%rd6, %rd4, %rd5;
	add.s64 	%rd7, %rd3, %rd5;
	ld.global.nc.v4.f32 	{%f1, %f2, %f3, %f4}, [%rd7];
	st.global.v4.f32 	[%rd6], {%f1, %f2, %f3, %f4};
$L__BB2_2:
	ret;

}


// ===== COMPILED SASS (sm_100) =====

	.target	sm_100

	.elftype	@"ET_EXEC"


//--------------------- .note.nv.tkinfo           --------------------------
	.section	.note.nv.tkinfo,"",@"SHT_NOTE"
	.sectionflags	@"SHF_NOTE_NV_TKINFO"
	.tkinfo
        /*0018*/ 	.word	0x00000002
        /*0030*/ 	.string	""
        /*0030*/ 	.string	"ptxas"
        /*0030*/ 	.string	"Cuda compilation tools, release 13.0, V13.0.88"
        /*0030*/ 	.string	"Build cuda_13.0.r13.0/compiler.36424714_0"
        /*0030*/ 	.string	"-arch sm_100 -m 64 "



//--------------------- .note.nv.cuinfo           --------------------------
	.section	.note.nv.cuinfo,"",@"SHT_NOTE"
	.sectionflags	@"SHF_NOTE_NV_CUINFO"
        /*0018*/ 	.short	0x0002
        /*001a*/ 	.short	0x0064
        /*001c*/ 	.short	0x0082
	.zero		2


//--------------------- .nv.info                  --------------------------
	.section	.nv.info,"",@"SHT_CUDA_INFO"
	.align	4


	//----- nvinfo : EIATTR_REGCOUNT
	.align		4
        /*0000*/ 	.byte	0x04, 0x2f
        /*0002*/ 	.short	(.L_1 - .L_0)
	.align		4
.L_0:
        /*0004*/ 	.word	index@(_Z15uncoalescedCopyPKfPfii)
        /*0008*/ 	.word	0x0000000a


	//----- nvinfo : EIATTR_FRAME_SIZE
	.align		4
.L_1:
        /*000c*/ 	.byte	0x04, 0x11
        /*000e*/ 	.short	(.L_3 - .L_2)
	.align		4
.L_2:
        /*0010*/ 	.word	index@(_Z15uncoalescedCopyPKfPfii)
        /*0014*/ 	.word	0x00000000


	//----- nvinfo : EIATTR_REGCOUNT
	.align		4
.L_3:
        /*0018*/ 	.byte	0x04, 0x2f
        /*001a*/ 	.short	(.L_5 - .L_4)
	.align		4
.L_4:
        /*001c*/ 	.word	index@(_Z13coalescedCopyPKfPfi)
        /*0020*/ 	.word	0x0000000a


	//----- nvinfo : EIATTR_FRAME_SIZE
	.align		4
.L_5:
        /*0024*/ 	.byte	0x04, 0x11
        /*0026*/ 	.short	(.L_7 - .L_6)
	.align		4
.L_6:
        /*0028*/ 	.word	index@(_Z13coalescedCopyPKfPfi)
        /*002c*/ 	.word	0x00000000


	//----- nvinfo : EIATTR_REGCOUNT
	.align		4
.L_7:
        /*0030*/ 	.byte	0x04, 0x2f
        /*0032*/ 	.short	(.L_9 - .L_8)
	.align		4
.L_8:
        /*0034*/ 	.word	index@(_Z11vector_copyPK6float4PS_i)
        /*0038*/ 	.word	0x0000000e


	//----- nvinfo : EIATTR_FRAME_SIZE
	.align		4
.L_9:
        /*003c*/ 	.byte	0x04, 0x11
        /*003e*/ 	.short	(.L_11 - .L_10)
	.align		4
.L_10:
        /*0040*/ 	.word	index@(_Z11vector_copyPK6float4PS_i)
        /*0044*/ 	.word	0x00000000


	//----- nvinfo : EIATTR_MIN_STACK_SIZE
	.align		4
.L_11:
        /*0048*/ 	.byte	0x04, 0x12
        /*004a*/ 	.short	(.L_13 - .L_12)
	.align		4
.L_12:
        /*004c*/ 	.word	index@(_Z11vector_copyPK6float4PS_i)
        /*0050*/ 	.word	0x00000000


	//----- nvinfo : EIATTR_MIN_STACK_SIZE
	.align		4
.L_13:
        /*0054*/ 	.byte	0x04, 0x12
        /*0056*/ 	.short	(.L_15 - .L_14)
	.align		4
.L_14:
        /*0058*/ 	.word	index@(_Z13coalescedCopyPKfPfi)
        /*005c*/ 	.word	0x00000000


	//----- nvinfo : EIATTR_MIN_STACK_SIZE
	.align		4
.L_15:
        /*0060*/ 	.byte	0x04, 0x12
        /*0062*/ 	.short	(.L_17 - .L_16)
	.align		4
.L_16:
        /*0064*/ 	.word	index@(_Z15uncoalescedCopyPKfPfii)
        /*0068*/ 	.word	0x00000000
.L_17:


//--------------------- .nv.compat                --------------------------
	.section	.nv.compat,"",@"SHT_CUDA_COMPAT_INFO"
	.align	4
        /*0000*/ 	.byte	0x02, 0x09, 0x00, 0x00, 0x02, 0x02, 0x01, 0x00, 0x02, 0x05, 0x05, 0x00, 0x03, 0x07, 0x01, 0x01
        /*0010*/ 	.byte	0x02, 0x03, 0x00, 0x00, 0x02, 0x06, 0x01, 0x00, 0x04, 0x0b, 0x08, 0x00, 0x09, 0x00, 0x00, 0x00
        /*0020*/ 	.byte	0x00, 0x00, 0x00, 0x00


//--------------------- .nv.info._Z11vector_copyPK6float4PS_i --------------------------
	.section	.nv.info._Z11vector_copyPK6float4PS_i,"",@"SHT_CUDA_INFO"
	.sectionflags	@""
	.align	4


	//----- nvinfo : EIATTR_CUDA_API_VERSION
	.align		4
        /*0000*/ 	.byte	0x04, 0x37
        /*0002*/ 	.short	(.L_19 - .L_18)
.L_18:
        /*0004*/ 	.word	0x00000082


	//----- nvinfo : EIATTR_KPARAM_INFO
	.align		4
.L_19:
        /*0008*/ 	.byte	0x04, 0x17
        /*000a*/ 	.short	(.L_21 - .L_20)
.L_20:
        /*000c*/ 	.word	0x00000000
        /*0010*/ 	.short	0x0002
        /*0012*/ 	.short	0x0010
        /*0014*/ 	.byte	0x00, 0xf0, 0x11, 0x00


	//----- nvinfo : EIATTR_KPARAM_INFO
	.align		4
.L_21:
        /*0018*/ 	.byte	0x04, 0x17
        /*001a*/ 	.short	(.L_23 - .L_22)
.L_22:
        /*001c*/ 	.word	0x00000000
        /*0020*/ 	.short	0x0001
        /*0022*/ 	.short	0x0008
        /*0024*/ 	.byte	0x00, 0xf5, 0x21, 0x00


	//----- nvinfo : EIATTR_KPARAM_INFO
	.align		4
.L_23:
        /*0028*/ 	.byte	0x04, 0x17
        /*002a*/ 	.short	(.L_25 - .L_24)
.L_24:
        /*002c*/ 	.word	0x00000000
        /*0030*/ 	.short	0x0000
        /*0032*/ 	.short	0x0000
        /*0034*/ 	.byte	0x00, 0xf5, 0x21, 0x00


	//----- nvinfo : EIATTR_SPARSE_MMA_MASK
	.align		4
.L_25:
        /*0038*/ 	.byte	0x03, 0x50
        /*003a*/ 	.short	0x0000


	//----- nvinfo : EIATTR_MAXREG_COUNT
	.align		4
        /*003c*/ 	.byte	0x03, 0x1b
        /*003e*/ 	.short	0x00ff


	//----- nvinfo : EIATTR_MERCURY_ISA_VERSION
	.align		4
        /*0040*/ 	.byte	0x03, 0x5f
        /*0042*/ 	.short	0x0101


	//----- nvinfo : EIATTR_VRC_CTA_INIT_COUNT
	.align		4
        /*0044*/ 	.byte	0x02, 0x4a
	.zero		1
	.zero		1


	//----- nvinfo : EIATTR_EXIT_INSTR_OFFSETS
	.align		4
        /*0048*/ 	.byte	0x04, 0x1c
        /*004a*/ 	.short	(.L_27 - .L_26)


	//   ....[0]....
.L_26:
        /*004c*/ 	.word	0x00000070


	//   ....[1]....
        /*0050*/ 	.word	0x000000f0


	//----- nvinfo : EIATTR_CBANK_PARAM_SIZE
	.align		4
.L_27:
        /*0054*/ 	.byte	0x03, 0x19
        /*0056*/ 	.short	0x0014


	//----- nvinfo : EIATTR_PARAM_CBANK
	.align		4
        /*0058*/ 	.byte	0x04, 0x0a
        /*005a*/ 	.short	(.L_29 - .L_28)
	.align		4
.L_28:
        /*005c*/ 	.word	index@(.nv.constant0._Z11vector_copyPK6float4PS_i)
        /*0060*/ 	.short	0x0380
        /*0062*/ 	.short	0x0014


	//----- nvinfo : EIATTR_SW_WAR
	.align		4
.L_29:
        /*0064*/ 	.byte	0x04, 0x36
        /*0066*/ 	.short	(.L_31 - .L_30)
.L_30:
        /*0068*/ 	.word	0x00000008
.L_31:


//--------------------- .nv.info._Z13coalescedCopyPKfPfi --------------------------
	.section	.nv.info._Z13coalescedCopyPKfPfi,"",@"SHT_CUDA_INFO"
	.sectionflags	@""
	.align	4


	//----- nvinfo : EIATTR_CUDA_API_VERSION
	.align		4
        /*0000*/ 	.byte	0x04, 0x37
        /*0002*/ 	.short	(.L_33 - .L_32)
.L_32:
        /*0004*/ 	.word	0x00000082


	//----- nvinfo : EIATTR_KPARAM_INFO
	.align		4
.L_33:
        /*0008*/ 	.byte	0x04, 0x17
        /*000a*/ 	.short	(.L_35 - .L_34)
.L_34:
        /*000c*/ 	.word	0x00000000
        /*0010*/ 	.short	0x0002
        /*0012*/ 	.short	0x0010
        /*0014*/ 	.byte	0x00, 0xf0, 0x11, 0x00


	//----- nvinfo : EIATTR_KPARAM_INFO
	.align		4
.L_35:
        /*0018*/ 	.byte	0x04, 0x17
        /*001a*/ 	.short	(.L_37 - .L_36)
.L_36:
        /*001c*/ 	.word	0x00000000
        /*0020*/ 	.short	0x0001
        /*0022*/ 	.short	0x0008
        /*0024*/ 	.byte	0x00, 0xf5, 0x21, 0x00


	//----- nvinfo : EIATTR_KPARAM_INFO
	.align		4
.L_37:
        /*0028*/ 	.byte	0x04, 0x17
        /*002a*/ 	.short	(.L_39 - .L_38)
.L_38:
        /*002c*/ 	.word	0x00000000
        /*0030*/ 	.short	0x0000
        /*0032*/ 	.short	0x0000
        /*0034*/ 	.byte	0x00, 0xf5, 0x21, 0x00


	//----- nvinfo : EIATTR_SPARSE_MMA_MASK
	.align		4
.L_39:
        /*0038*/ 	.byte	0x03, 0x50
        /*003a*/ 	.short	0x0000


	//----- nvinfo : EIATTR_MAXREG_COUNT
	.align		4
        /*003c*/ 	.byte	0x03, 0x1b
        /*003e*/ 	.short	0x00ff


	//----- nvinfo : EIATTR_MERCURY_ISA_VERSION
	.align		4
        /*0040*/ 	.byte	0x03, 0x5f
        /*0042*/ 	.short	0x0101


	//----- nvinfo : EIATTR_VRC_CTA_INIT_COUNT
	.align		4
        /*0044*/ 	.byte	0x02, 0x4a
	.zero		1
	.zero		1


	//----- nvinfo : EIATTR_EXIT_INSTR_OFFSETS
	.align		4
        /*0048*/ 	.byte	0x04, 0x1c
        /*004a*/ 	.short	(.L_41 - .L_40)


	//   ....[0]....
.L_40:
        /*004c*/ 	.word	0x00000070


	//   ....[1]....
        /*0050*/ 	.word	0x000000f0


	//----- nvinfo : EIATTR_CBANK_PARAM_SIZE
	.align		4
.L_41:
        /*0054*/ 	.byte	0x03, 0x19
        /*0056*/ 	.short	0x0014


	//----- nvinfo : EIATTR_PARAM_CBANK
	.align		4
        /*0058*/ 	.byte	0x04, 0x0a
        /*005a*/ 	.short	(.L_43 - .L_42)
	.align		4
.L_42:
        /*005c*/ 	.word	index@(.nv.constant0._Z13coalescedCopyPKfPfi)
        /*0060*/ 	.short	0x0380
        /*0062*/ 	.short	0x0014


	//----- nvinfo : EIATTR_SW_WAR
	.align		4
.L_43:
        /*0064*/ 	.byte	0x04, 0x36
        /*0066*/ 	.short	(.L_45 - .L_44)
.L_44:
        /*0068*/ 	.word	0x00000008
.L_45:


//--------------------- .nv.info._Z15uncoalescedCopyPKfPfii --------------------------
	.section	.nv.info._Z15uncoalescedCopyPKfPfii,"",@"SHT_CUDA_INFO"
	.sectionflags	@""
	.align	4


	//----- nvinfo : EIATTR_CUDA_API_VERSION
	.align		4
        /*0000*/ 	.byte	0x04, 0x37
        /*0002*/ 	.short	(.L_47 - .L_46)
.L_46:
        /*0004*/ 	.word	0x00000082


	//----- nvinfo : EIATTR_KPARAM_INFO
	.align		4
.L_47:
        /*0008*/ 	.byte	0x04, 0x17
        /*000a*/ 	.short	(.L_49 - .L_48)
.L_48:
        /*000c*/ 	.word	0x00000000
        /*0010*/ 	.short	0x0003
        /*0012*/ 	.short	0x0014
        /*0014*/ 	.byte	0x00, 0xf0, 0x11, 0x00


	//----- nvinfo : EIATTR_KPARAM_INFO
	.align		4
.L_49:
        /*0018*/ 	.byte	0x04, 0x17
        /*001a*/ 	.short	(.L_51 - .L_50)
.L_50:
        /*001c*/ 	.word	0x00000000
        /*0020*/ 	.short	0x0002
        /*0022*/ 	.short	0x0010
        /*0024*/ 	.byte	0x00, 0xf0, 0x11, 0x00


	//----- nvinfo : EIATTR_KPARAM_INFO
	.align		4
.L_51:
        /*0028*/ 	.byte	0x04, 0x17
        /*002a*/ 	.short	(.L_53 - .L_52)
.L_52:
        /*002c*/ 	.word	0x00000000
        /*0030*/ 	.short	0x0001
        /*0032*/ 	.short	0x0008
        /*0034*/ 	.byte	0x00, 0xf5, 0x21, 0x00


	//----- nvinfo : EIATTR_KPARAM_INFO
	.align		4
.L_53:
        /*0038*/ 	.byte	0x04, 0x17
        /*003a*/ 	.short	(.L_55 - .L_54)
.L_54:
        /*003c*/ 	.word	0x00000000
        /*0040*/ 	.short	0x0000
        /*0042*/ 	.short	0x0000
        /*0044*/ 	.byte	0x00, 0xf5, 0x21, 0x00


	//----- nvinfo : EIATTR_SPARSE_MMA_MASK
	.align		4
.L_55:
        /*0048*/ 	.byte	0x03, 0x50
        /*004a*/ 	.short	0x0000


	//----- nvinfo : EIATTR_MAXREG_COUNT
	.align		4
        /*004c*/ 	.byte	0x03, 0x1b
        /*004e*/ 	.short	0x00ff


	//----- nvinfo : EIATTR_MERCURY_ISA_VERSION
	.align		4
        /*0050*/ 	.byte	0x03, 0x5f
        /*0052*/ 	.short	0x0101


	//----- nvinfo : EIATTR_VRC_CTA_INIT_COUNT
	.align		4
        /*0054*/ 	.byte	0x02, 0x4a
	.zero		1
	.zero		1


	//----- nvinfo : EIATTR_EXIT_INSTR_OFFSETS
	.align		4
        /*0058*/ 	.byte	0x04, 0x1c
        /*005a*/ 	.short	(.L_57 - .L_56)


	//   ....[0]....
.L_56:
        /*005c*/ 	.word	0x00000070


	//   ....[1]....
        /*0060*/ 	.word	0x00000110


	//----- nvinfo : EIATTR_CBANK_PARAM_SIZE
	.align		4
.L_57:
        /*0064*/ 	.byte	0x03, 0x19
        /*0066*/ 	.short	0x0018


	//----- nvinfo : EIATTR_PARAM_CBANK
	.align		4
        /*0068*/ 	.byte	0x04, 0x0a
        /*006a*/ 	.short	(.L_59 - .L_58)
	.align		4
.L_58:
        /*006c*/ 	.word	index@(.nv.constant0._Z15uncoalescedCopyPKfPfii)
        /*0070*/ 	.short	0x0380
        /*0072*/ 	.short	0x0018


	//----- nvinfo : EIATTR_SW_WAR
	.align		4
.L_59:
        /*0074*/ 	.byte	0x04, 0x36
        /*0076*/ 	.short	(.L_61 - .L_60)
.L_60:
        /*0078*/ 	.word	0x00000008
.L_61:


//--------------------- .nv.callgraph             --------------------------
	.section	.nv.callgraph,"",@"SHT_CUDA_CALLGRAPH"
	.align	4
	.sectionentsize	8
	.align		4
        /*0000*/ 	.word	0x00000000
	.align		4
        /*0004*/ 	.word	0xffffffff
	.align		4
        /*0008*/ 	.word	0x00000000
	.align		4
        /*000c*/ 	.word	0xfffffffe
	.align		4
        /*0010*/ 	.word	0x00000000
	.align		4
        /*0014*/ 	.word	0xfffffffd
	.align		4
        /*0018*/ 	.word	0x00000000
	.align		4
        /*001c*/ 	.word	0xfffffffc


//--------------------- .text._Z11vector_copyPK6float4PS_i --------------------------
	.section	.text._Z11vector_copyPK6float4PS_i,"ax",@progbits
	.align	128
        .global         _Z11vector_copyPK6float4PS_i
        .type           _Z11vector_copyPK6float4PS_i,@function
        .size           _Z11vector_copyPK6float4PS_i,(.L_x_3 - _Z11vector_copyPK6float4PS_i)
        .other          _Z11vector_copyPK6float4PS_i,@"STO_CUDA_ENTRY STV_DEFAULT"
_Z11vector_copyPK6float4PS_i:
.text._Z11vector_copyPK6float4PS_i:
[----:B------:R-:W-:Y:S01]  /*0000*/  LDC R1, c[0x0][0x37c] ;  /* 0x0000df00ff017b82 */ /* 0x000fe20000000800 */
[----:B------:R-:W0:Y:S07]  /*0010*/  S2R R0, SR_TID.X ;  /* 0x0000000000007919 */ /* 0x000e2e0000002100 */
[----:B------:R-:W0:Y:S01]  /*0020*/  S2UR UR4, SR_CTAID.X ;  /* 0x00000000000479c3 */ /* 0x000e220000002500 */
[----:B------:R-:W1:Y:S07]  /*0030*/  LDCU UR5, c[0x0][0x390] ;  /* 0x00007200ff0577ac */ /* 0x000e6e0008000800 */
[----:B------:R-:W0:Y:S02]  /*0040*/  LDC R7, c[0x0][0x360] ;  /* 0x0000d800ff077b82 */ /* 0x000e240000000800 */
[----:B0-----:R-:W-:-:S05]  /*0050*/  IMAD R7, R7, UR4, R0 ;  /* 0x0000000407077c24 */ /* 0x001fca000f8e0200 */
[----:B-1----:R-:W-:-:S13]  /*0060*/  ISETP.GE.AND P0, PT, R7, UR5, PT ;  /* 0x0000000507007c0c */ /* 0x002fda000bf06270 */
[----:B------:R-:W-:Y:S05]  /*0070*/  @P0 EXIT ;  /* 0x000000000000094d */ /* 0x000fea0003800000 */
[----:B------:R-:W0:Y:S01]  /*0080*/  LDC.64 R4, c[0x0][0x380] ;  /* 0x0000e000ff047b82 */ /* 0x000e220000000a00 */
[----:B------:R-:W1:Y:S07]  /*0090*/  LDCU.64 UR4, c[0x0][0x358] ;  /* 0x00006b00ff0477ac */ /* 0x000e6e0008000a00 */
[----:B------:R-:W2:Y:S01]  /*00a0*/  LDC.64 R2, c[0x0][0x388] ;  /* 0x0000e200ff027b82 */ /* 0x000ea20000000a00 */
[----:B0-----:R-:W-:-:S05]  /*00b0*/  IMAD.WIDE R4, R7, 0x10, R4 ;  /* 0x0000001007047825 */ /* 0x001fca00078e0204 */
[----:B-1----:R-:W3:Y:S01]  /*00c0*/  LDG.E.128.CONSTANT R8, desc[UR4][R4.64] ;  /* 0x0000000404087981 */ /* 0x002ee2000c1e9d00 */
[----:B--2---:R-:W-:-:S05]  /*00d0*/  IMAD.WIDE R2, R7, 0x10, R2 ;  /* 0x0000001007027825 */ /* 0x004fca00078e0202 */
[----:B---3--:R-:W-:Y:S01]  /*00e0*/  STG.E.128 desc[UR4][R2.64], R8 ;  /* 0x0000000802007986 */ /* 0x008fe2000c101d04 */
[----:B------:R-:W-:Y:S05]  /*00f0*/  EXIT ;  /* 0x000000000000794d */ /* 0x000fea0003800000 */
.L_x_0:
[----:B------:R-:W-:-:S00]  /*0100*/  BRA `(.L_x_0) ;  /* 0xfffffffc00fc7947 */ /* 0x000fc0000383ffff */
[----:B------:R-:W-:-:S00]  /*0110*/  NOP ;  /* 0x0000000000007918 */ /* 0x000fc00000000000 */
        /* <DEDUP_REMOVED lines=14> */
.L_x_3:


//--------------------- .text._Z13coalescedCopyPKfPfi --------------------------
	.section	.text._Z13coalescedCopyPKfPfi,"ax",@progbits
	.align	128
        .global         _Z13coalescedCopyPKfPfi
        .type           _Z13coalescedCopyPKfPfi,@function
        .size           _Z13coalescedCopyPKfPfi,(.L_x_4 - _Z13coalescedCopyPKfPfi)
        .other          _Z13coalescedCopyPKfPfi,@"STO_CUDA_ENTRY STV_DEFAULT"
_Z13coalescedCopyPKfPfi:
.text._Z13coalescedCopyPKfPfi:
        /* <DEDUP_REMOVED lines=11> */
[----:B0-----:R-:W-:-:S06]  /*00b0*/  IMAD.WIDE R2, R7, 0x4, R2 ;  /* 0x0000000407027825 */ /* 0x001fcc00078e0202 */
[----:B-1----:R-:W3:Y:S01]  /*00c0*/  LDG.E.CONSTANT R3, desc[UR4][R2.64] ;  /* 0x0000000402037981 */ /* 0x002ee2000c1e9900 */
[----:B--2---:R-:W-:-:S05]  /*00d0*/  IMAD.WIDE R4, R7, 0x4, R4 ;  /* 0x0000000407047825 */ /* 0x004fca00078e0204 */
[----:B---3--:R-:W-:Y:S01]  /*00e0*/  STG.E desc[UR4][R4.64], R3 ;  /* 0x0000000304007986 */ /* 0x008fe2000c101904 */
[----:B------:R-:W-:Y:S05]  /*00f0*/  EXIT ;  /* 0x000000000000794d */ /* 0x000fea0003800000 */
.L_x_1:
        /* <DEDUP_REMOVED lines=16> */
.L_x_4:


//--------------------- .text._Z15uncoalescedCopyPKfPfii --------------------------
	.section	.text._Z15uncoalescedCopyPKfPfii,"ax",@progbits
	.align	128
        .global         _Z15uncoalescedCopyPKfPfii
        .type           _Z15uncoalescedCopyPKfPfii,@function
        .size           _Z15uncoalescedCopyPKfPfii,(.L_x_5 - _Z15uncoalescedCopyPKfPfii)
        .other          _Z15uncoalescedCopyPKfPfii,@"STO_CUDA_ENTRY STV_DEFAULT"
_Z15uncoalescedCopyPKfPfii:
.text._Z15uncoalescedCopyPKfPfii:
        /* <DEDUP_REMOVED lines=9> */
[----:B------:R-:W1:Y:S01]  /*0090*/  LDCU UR6, c[0x0][0x394] ;  /* 0x00007280ff0677ac */ /* 0x000e620008000800 */
[----:B------:R-:W2:Y:S01]  /*00a0*/  LDCU.64 UR4, c[0x0][0x358] ;  /* 0x00006b00ff0477ac */ /* 0x000ea20008000a00 */
[----:B-1----:R-:W-:-:S04]  /*00b0*/  IMAD R5, R7, UR6, RZ ;  /* 0x0000000607057c24 */ /* 0x002fc8000f8e02ff */
[----:B0-----:R-:W-:Y:S02]  /*00c0*/  IMAD.WIDE R2, R5, 0x4, R2 ;  /* 0x0000000405027825 */ /* 0x001fe400078e0202 */
[----:B------:R-:W0:Y:S04]  /*00d0*/  LDC.64 R4, c[0x0][0x388] ;  /* 0x0000e200ff047b82 */ /* 0x000e280000000a00 */
[----:B--2---:R-:W2:Y:S01]  /*00e0*/  LDG.E.CONSTANT R3, desc[UR4][R2.64] ;  /* 0x0000000402037981 */ /* 0x004ea2000c1e9900 */
[----:B0-----:R-:W-:-:S05]  /*00f0*/  IMAD.WIDE R4, R7, 0x4, R4 ;  /* 0x0000000407047825 */ /* 0x001fca00078e0204 */
[----:B--2---:R-:W-:Y:S01]  /*0100*/  STG.E desc[UR4][R4.64], R3 ;  /* 0x0000000304007986 */ /* 0x004fe2000c101904 */
[----:B------:R-:W-:Y:S05]  /*0110*/  EXIT ;  /* 0x000000000000794d */ /* 0x000fea0003800000 */
.L_x_2:
        /* <DEDUP_REMOVED lines=14> */
.L_x_5:


//--------------------- .nv.shared.reserved.0     --------------------------
	.section	.nv.shared.reserved.0,"aw",@nobits
	.weak		__nv_reservedSMEM_offset_0_alias
	.size		__nv_reservedSMEM_offset_0_alias, 0, 64
	.other		__nv_reservedSMEM_offset_0_alias,@"STO_CUDA_RESERVED_SHARED STV_DEFAULT"
__nv_reservedSMEM_offset_0_alias:
	.zero		0
	.zero		64


//--------------------- .nv.constant0._Z11vector_copyPK6float4PS_i --------------------------
	.section	.nv.constant0._Z11vector_copyPK6float4PS_i,"a",@progbits
	.sectionflags	@""
	.align	4
.nv.constant0._Z11vector_copyPK6float4PS_i:
	.zero		916


//--------------------- .nv.constant0._Z13coalescedCopyPKfPfi --------------------------
	.section	.nv.constant0._Z13coalescedCopyPKfPfi,"a",@progbits
	.sectionflags	@""
	.align	4
.nv.constant0._Z13coalescedCopyPKfPfi:
	.zero		916


//--------------------- .nv.constant0._Z15uncoalescedCopyPKfPfii --------------------------
	.section	.nv.constant0._Z15uncoalescedCopyPKfPfii,"a",@progbits
	.sectionflags	@""
	.align	4
.nv.constant0._Z15uncoalescedCopyPKfPfii:
	.zero		920


//--------------------- SYMBOLS --------------------------

	.type		.nv.reservedSmem.offset0,@object
	.size		.nv.reservedSmem.offset0,0x4
